	.headerflags	@"EF_CUDA_TEXMODE_UNIFIED EF_CUDA_64BIT_ADDRESS EF_CUDA_ACCELERATORS EF_CUDA_SM90 EF_CUDA_VIRTUAL_SM(EF_CUDA_SM90)"
	.elftype	@"ET_EXEC"


//--------------------- .nv.info                  --------------------------
	.section	.nv.info,"",@"SHT_CUDA_INFO"
	.align	4


	//----- nvinfo : EIATTR_REGCOUNT
	.align		4
        /*0000*/ 	.byte	0x04, 0x2f
        /*0002*/ 	.short	(.L_1 - .L_0)
	.align		4
.L_0:
        /*0004*/ 	.word	index@(triton_poi_fused_relu_threshold_backward_9)
        /*0008*/ 	.word	0x0000001c


	//----- nvinfo : EIATTR_MIN_STACK_SIZE
	.align		4
.L_1:
        /*000c*/ 	.byte	0x04, 0x12
        /*000e*/ 	.short	(.L_3 - .L_2)
	.align		4
.L_2:
        /*0010*/ 	.word	index@(triton_poi_fused_relu_threshold_backward_9)
        /*0014*/ 	.word	0x00000000


	//----- nvinfo : EIATTR_FRAME_SIZE
	.align		4
.L_3:
        /*0018*/ 	.byte	0x04, 0x11
        /*001a*/ 	.short	(.L_5 - .L_4)
	.align		4
.L_4:
        /*001c*/ 	.word	index@(triton_poi_fused_relu_threshold_backward_9)
        /*0020*/ 	.word	0x00000000


	//----- nvinfo : EIATTR_MIN_STACK_SIZE
	.align		4
.L_5:
        /*0024*/ 	.byte	0x04, 0x12
        /*0026*/ 	.short	(.L_7 - .L_6)
	.align		4
.L_6:
        /*0028*/ 	.word	index@(triton_poi_fused_relu_threshold_backward_9)
        /*002c*/ 	.word	0x00000000
.L_7:


//--------------------- .nv.info.triton_poi_fused_relu_threshold_backward_9 --------------------------
	.section	.nv.info.triton_poi_fused_relu_threshold_backward_9,"",@"SHT_CUDA_INFO"
	.sectionflags	@""
	.align	4


	//----- nvinfo : EIATTR_CUDA_API_VERSION
	.align		4
        /*0000*/ 	.byte	0x04, 0x37
        /*0002*/ 	.short	(.L_9 - .L_8)
.L_8:
        /*0004*/ 	.word	0x0000007c


	//----- nvinfo : EIATTR_KPARAM_INFO
	.align		4
.L_9:
        /*0008*/ 	.byte	0x04, 0x17
        /*000a*/ 	.short	(.L_11 - .L_10)
.L_10:
        /*000c*/ 	.word	0x00000000
        /*0010*/ 	.short	0x0003
        /*0012*/ 	.short	0x0018
        /*0014*/ 	.byte	0x00, 0xf0, 0x11, 0x00


	//----- nvinfo : EIATTR_KPARAM_INFO
	.align		4
.L_11:
        /*0018*/ 	.byte	0x04, 0x17
        /*001a*/ 	.short	(.L_13 - .L_12)
.L_12:
        /*001c*/ 	.word	0x00000000
        /*0020*/ 	.short	0x0002
        /*0022*/ 	.short	0x0010
        /*0024*/ 	.byte	0x00, 0xf4, 0x21, 0x00


	//----- nvinfo : EIATTR_KPARAM_INFO
	.align		4
.L_13:
        /*0028*/ 	.byte	0x04, 0x17
        /*002a*/ 	.short	(.L_15 - .L_14)
.L_14:
        /*002c*/ 	.word	0x00000000
        /*0030*/ 	.short	0x0001
        /*0032*/ 	.short	0x0008
        /*0034*/ 	.byte	0x00, 0xf4, 0x21, 0x00


	//----- nvinfo : EIATTR_KPARAM_INFO
	.align		4
.L_15:
        /*0038*/ 	.byte	0x04, 0x17
        /*003a*/ 	.short	(.L_17 - .L_16)
.L_16:
        /*003c*/ 	.word	0x00000000
        /*0040*/ 	.short	0x0000
        /*0042*/ 	.short	0x0000
        /*0044*/ 	.byte	0x00, 0xf4, 0x21, 0x00


	//----- nvinfo : EIATTR_SPARSE_MMA_MASK
	.align		4
.L_17:
        /*0048*/ 	.byte	0x03, 0x50
        /*004a*/ 	.short	0x0000


	//----- nvinfo : EIATTR_MAXREG_COUNT
	.align		4
        /*004c*/ 	.byte	0x03, 0x1b
        /*004e*/ 	.short	0x00ff


	//----- nvinfo : EIATTR_EXIT_INSTR_OFFSETS
	.align		4
        /*0050*/ 	.byte	0x04, 0x1c
        /*0052*/ 	.short	(.L_19 - .L_18)


	//   ....[0]....
.L_18:
        /*0054*/ 	.word	0x00000600


	//----- nvinfo : EIATTR_REQNTID
	.align		4
.L_19:
        /*0058*/ 	.byte	0x04, 0x10
        /*005a*/ 	.short	(.L_21 - .L_20)
.L_20:
        /*005c*/ 	.word	0x00000080
        /*0060*/ 	.word	0x00000001
        /*0064*/ 	.word	0x00000001


	//----- nvinfo : EIATTR_CBANK_PARAM_SIZE
	.align		4
.L_21:
        /*0068*/ 	.byte	0x03, 0x19
        /*006a*/ 	.short	0x001c


	//----- nvinfo : EIATTR_PARAM_CBANK
	.align		4
        /*006c*/ 	.byte	0x04, 0x0a
        /*006e*/ 	.short	(.L_23 - .L_22)
	.align		4
.L_22:
        /*0070*/ 	.word	index@(.nv.constant0.triton_poi_fused_relu_threshold_backward_9)
        /*0074*/ 	.short	0x0210
        /*0076*/ 	.short	0x001c


	//----- nvinfo : EIATTR_SW_WAR
	.align		4
.L_23:
        /*0078*/ 	.byte	0x04, 0x36
        /*007a*/ 	.short	(.L_25 - .L_24)
.L_24:
        /*007c*/ 	.word	0x00000008
.L_25:


//--------------------- .nv.callgraph             --------------------------
	.section	.nv.callgraph,"",@"SHT_CUDA_CALLGRAPH"
	.align	4
	.sectionentsize	8
	.align		4
        /*0000*/ 	.word	0x00000000
	.align		4
        /*0004*/ 	.word	0xffffffff
	.align		4
        /*0008*/ 	.word	0x00000000
	.align		4
        /*000c*/ 	.word	0xfffffffe
	.align		4
        /*0010*/ 	.word	0x00000000
	.align		4
        /*0014*/ 	.word	0xfffffffd
	.align		4
        /*0018*/ 	.word	0x00000000
	.align		4
        /*001c*/ 	.word	0xfffffffc


//--------------------- .text.triton_poi_fused_relu_threshold_backward_9 --------------------------
	.section	.text.triton_poi_fused_relu_threshold_backward_9,"ax",@progbits
	.sectionflags	@"SHF_BARRIERS=1"
	.align	128
        .global         triton_poi_fused_relu_threshold_backward_9
        .type           triton_poi_fused_relu_threshold_backward_9,@function
        .size           triton_poi_fused_relu_threshold_backward_9,(.L_x_1 - triton_poi_fused_relu_threshold_backward_9)
        .other          triton_poi_fused_relu_threshold_backward_9,@"STO_CUDA_ENTRY STV_DEFAULT"
triton_poi_fused_relu_threshold_backward_9:
.text.triton_poi_fused_relu_threshold_backward_9:
[----:B------:R-:W-:Y:S01]  /*0000*/  LDC R1, c[0x0][0x28] ;  /* 0x00000a00ff017b82 */ /* 0x000fe20000000800 */
[----:B------:R-:W1:Y:S07]  /*0010*/  S2R R22, SR_TID.X ;  /* 0x0000000000167919 */ /* 0x000e6e0000002100 */
[----:B------:R-:W2:Y:S01]  /*0020*/  LDC.64 R12, c[0x0][0x218] ;  /* 0x00008600ff0c7b82 */ /* 0x000ea20000000a00 */
[----:B------:R-:W-:Y:S01]  /*0030*/  ULDC.64 UR6, c[0x0][0x208] ;  /* 0x0000820000067ab9 */ /* 0x000fe20000000a00 */
[----:B------:R-:W3:Y:S06]  /*0040*/  S2R R0, SR_CTAID.X ;  /* 0x0000000000007919 */ /* 0x000eec0000002500 */
[----:B------:R-:W4:Y:S08]  /*0050*/  LDC.64 R20, c[0x0][0x210] ;  /* 0x00008400ff147b82 */ /* 0x000f300000000a00 */
[----:B------:R-:W5:Y:S01]  /*0060*/  S2UR UR5, SR_CgaCtaId ;  /* 0x00000000000579c3 */ /* 0x000f620000008800 */
[----:B------:R-:W-:Y:S01]  /*0070*/  UMOV UR4, 0x400 ;  /* 0x0000040000047882 */ /* 0x000fe20000000000 */
[----:B------:R-:W-:Y:S01]  /*0080*/  ULDC.64 UR8, c[0x0][0x220] ;  /* 0x0000880000087ab9 */ /* 0x000fe20000000a00 */
[----:B-1----:R-:W-:-:S02]  /*0090*/  IMAD.SHL.U32 R3, R22, 0x8, RZ ;  /* 0x0000000816037824 */ /* 0x002fc400078e00ff */
[----:B---3--:R-:W-:Y:S01]  /*00a0*/  IMAD.SHL.U32 R2, R0, 0x400, RZ ;  /* 0x0000040000027824 */ /* 0x008fe200078e00ff */
[----:B------:R-:W-:Y:S02]  /*00b0*/  SHF.R.S32.HI R5, RZ, 0x15, R0 ;  /* 0x00000015ff057819 */ /* 0x000fe40000011400 */
[----:B------:R-:W-:Y:S02]  /*00c0*/  LOP3.LUT R3, R3, 0x3f8, RZ, 0xc0, !PT ;  /* 0x000003f803037812 */ /* 0x000fe400078ec0ff */
[----:B------:R-:W-:Y:S02]  /*00d0*/  SGXT R5, R5, 0x1 ;  /* 0x000000010505781a */ /* 0x000fe40000000200 */
[----:B------:R-:W-:Y:S02]  /*00e0*/  LOP3.LUT R0, R2, R3, RZ, 0xfc, !PT ;  /* 0x0000000302007212 */ /* 0x000fe400078efcff */
[----:B------:R-:W-:Y:S02]  /*00f0*/  LOP3.LUT R4, R2, 0x4, R3, 0xfe, !PT ;  /* 0x0000000402047812 */ /* 0x000fe400078efe03 */
[C---:B------:R-:W-:Y:S01]  /*0100*/  LEA.HI R6, R5.reuse, R0, RZ, 0xa ;  /* 0x0000000005067211 */ /* 0x040fe200078f50ff */
[----:B----4-:R-:W-:Y:S01]  /*0110*/  IMAD.WIDE R24, R0, 0x4, R20 ;  /* 0x0000000400187825 */ /* 0x010fe200078e0214 */
[----:B------:R-:W-:-:S02]  /*0120*/  LEA.HI R5, R5, R4, RZ, 0xa ;  /* 0x0000000405057211 */ /* 0x000fc400078f50ff */
[----:B------:R-:W-:Y:S02]  /*0130*/  LOP3.LUT R7, R6, 0xfffffc00, RZ, 0xc0, !PT ;  /* 0xfffffc0006077812 */ /* 0x000fe400078ec0ff */
[----:B------:R-:W-:-:S03]  /*0140*/  LOP3.LUT R5, R5, 0xfffffc00, RZ, 0xc0, !PT ;  /* 0xfffffc0005057812 */ /* 0x000fc600078ec0ff */
[----:B------:R-:W-:Y:S02]  /*0150*/  IMAD.IADD R7, R0, 0x1, -R7 ;  /* 0x0000000100077824 */ /* 0x000fe400078e0a07 */
[----:B------:R-:W-:Y:S02]  /*0160*/  IMAD.IADD R17, R4, 0x1, -R5 ;  /* 0x0000000104117824 */ /* 0x000fe400078e0a05 */
[--C-:B--2---:R-:W-:Y:S02]  /*0170*/  IMAD.WIDE R8, R7, 0x4, R12.reuse ;  /* 0x0000000407087825 */ /* 0x104fe400078e020c */
[----:B------:R-:W2:Y:S02]  /*0180*/  LDG.E.128 R4, desc[UR6][R24.64] ;  /* 0x0000000618047981 */ /* 0x000ea4000c1e1d00 */
[----:B------:R-:W-:Y:S02]  /*0190*/  IMAD.WIDE R16, R17, 0x4, R12 ;  /* 0x0000000411107825 */ /* 0x000fe400078e020c */
[----:B------:R-:W2:Y:S04]  /*01a0*/  LDG.E.EL.128 R8, desc[UR6][R8.64] ;  /* 0x0000000608087981 */ /* 0x000ea8000c2e1d00 */
[----:B------:R-:W3:Y:S04]  /*01b0*/  LDG.E.128 R12, desc[UR6][R24.64+0x10] ;  /* 0x00001006180c7981 */ /* 0x000ee8000c1e1d00 */
[----:B------:R-:W3:Y:S01]  /*01c0*/  LDG.E.EL.128 R16, desc[UR6][R16.64] ;  /* 0x0000000610107981 */ /* 0x000ee2000c2e1d00 */
[----:B-----5:R-:W-:Y:S01]  /*01d0*/  UPRMT UR4, UR5, 0x654, UR4 ;  /* 0x0000065405047896 */ /* 0x020fe20008000004 */
[----:B------:R-:W-:-:S05]  /*01e0*/  IMAD.SHL.U32 R23, R22, 0x4, RZ ;  /* 0x0000000416177824 */ /* 0x000fca00078e00ff */
[----:B------:R-:W-:Y:S02]  /*01f0*/  LEA R3, R3, UR4, 0x2 ;  /* 0x0000000403037c11 */ /* 0x000fe4000f8e10ff */
[----:B------:R-:W-:-:S04]  /*0200*/  LOP3.LUT R23, R23, 0x1fc, RZ, 0xc0, !PT ;  /* 0x000001fc17177812 */ /* 0x000fc800078ec0ff */
[----:B------:R-:W-:Y:S01]  /*0210*/  LEA R22, R23, UR4, 0x2 ;  /* 0x0000000417167c11 */ /* 0x000fe2000f8e10ff */
[----:B------:R-:W-:Y:S01]  /*0220*/  ULDC.64 UR4, c[0x0][0x210] ;  /* 0x0000840000047ab9 */ /* 0x000fe20000000a00 */
[----:B------:R-:W-:Y:S02]  /*0230*/  LOP3.LUT R23, R2, R23, RZ, 0xfc, !PT ;  /* 0x0000001702177212 */ /* 0x000fe400078efcff */
[----:B------:R-:W-:-:S03]  /*0240*/  SHF.R.S32.HI R2, RZ, 0x1f, R2 ;  /* 0x0000001fff027819 */ /* 0x000fc60000011402 */
[----:B------:R-:W-:Y:S01]  /*0250*/  IMAD.WIDE R20, R23, 0x4, R20 ;  /* 0x0000000417147825 */ /* 0x000fe200078e0214 */
[----:B--2---:R-:W-:-:S03]  /*0260*/  FSETP.GEU.AND P6, PT, R7, -R11, PT ;  /* 0x8000000b0700720b */ /* 0x004fc60003fce000 */
[----:B------:R-:W-:Y:S01]  /*0270*/  FADD R7, R7, R11 ;  /* 0x0000000b07077221 */ /* 0x000fe20000000000 */
[C---:B------:R-:W-:Y:S01]  /*0280*/  FSETP.GEU.AND P5, PT, R6.reuse, -R10, PT ;  /* 0x8000000a0600720b */ /* 0x040fe20003fae000 */
[----:B------:R-:W-:Y:S01]  /*0290*/  FADD R6, R6, R10 ;  /* 0x0000000a06067221 */ /* 0x000fe20000000000 */
[C---:B------:R-:W-:Y:S01]  /*02a0*/  FSETP.GEU.AND P4, PT, R5.reuse, -R9, PT ;  /* 0x800000090500720b */ /* 0x040fe20003f8e000 */
[----:B------:R-:W-:Y:S01]  /*02b0*/  FADD R5, R5, R9 ;  /* 0x0000000905057221 */ /* 0x000fe20000000000 */
[C---:B------:R-:W-:Y:S01]  /*02c0*/  FSETP.GEU.AND P3, PT, R4.reuse, -R8, PT ;  /* 0x800000080400720b */ /* 0x040fe20003f6e000 */
[----:B------:R-:W-:Y:S01]  /*02d0*/  FADD R4, R4, R8 ;  /* 0x0000000804047221 */ /* 0x000fe20000000000 */
[----:B---3--:R-:W-:Y:S01]  /*02e0*/  FADD R11, R15, R19 ;  /* 0x000000130f0b7221 */ /* 0x008fe20000000000 */
[----:B------:R-:W-:Y:S01]  /*02f0*/  FADD R10, R14, R18 ;  /* 0x000000120e0a7221 */ /* 0x000fe20000000000 */
[----:B------:R-:W-:Y:S01]  /*0300*/  FADD R9, R13, R17 ;  /* 0x000000110d097221 */ /* 0x000fe20000000000 */
[----:B------:R-:W-:Y:S01]  /*0310*/  FSEL R7, R7, RZ, P6 ;  /* 0x000000ff07077208 */ /* 0x000fe20003000000 */
[----:B------:R-:W-:Y:S01]  /*0320*/  FADD R8, R12, R16 ;  /* 0x000000100c087221 */ /* 0x000fe20000000000 */
[----:B------:R-:W-:-:S02]  /*0330*/  FSETP.GEU.AND P2, PT, R15, -R19, PT ;  /* 0x800000130f00720b */ /* 0x000fc40003f4e000 */
[----:B------:R-:W-:Y:S02]  /*0340*/  FSETP.GEU.AND P1, PT, R14, -R18, PT ;  /* 0x800000120e00720b */ /* 0x000fe40003f2e000 */
[----:B------:R-:W-:Y:S02]  /*0350*/  FSETP.GEU.AND P0, PT, R13, -R17, PT ;  /* 0x800000110d00720b */ /* 0x000fe40003f0e000 */
[----:B------:R-:W-:Y:S02]  /*0360*/  FSETP.GEU.AND P6, PT, R12, -R16, PT ;  /* 0x800000100c00720b */ /* 0x000fe40003fce000 */
[----:B------:R-:W-:Y:S02]  /*0370*/  FSEL R6, R6, RZ, P5 ;  /* 0x000000ff06067208 */ /* 0x000fe40002800000 */
[----:B------:R-:W-:Y:S02]  /*0380*/  FSEL R5, R5, RZ, P4 ;  /* 0x000000ff05057208 */ /* 0x000fe40002000000 */
[----:B------:R-:W-:-:S02]  /*0390*/  FSEL R4, R4, RZ, P3 ;  /* 0x000000ff04047208 */ /* 0x000fc40001800000 */
[----:B------:R-:W-:Y:S02]  /*03a0*/  FSEL R11, R11, RZ, P2 ;  /* 0x000000ff0b0b7208 */ /* 0x000fe40001000000 */
[----:B------:R-:W-:Y:S01]  /*03b0*/  FSEL R10, R10, RZ, P1 ;  /* 0x000000ff0a0a7208 */ /* 0x000fe20000800000 */
[----:B------:R1:W-:Y:S01]  /*03c0*/  STS.128 [R3], R4 ;  /* 0x0000000403007388 */ /* 0x0003e20000000c00 */
[----:B------:R-:W-:Y:S02]  /*03d0*/  FSEL R9, R9, RZ, P0 ;  /* 0x000000ff09097208 */ /* 0x000fe40000000000 */
[----:B------:R-:W-:Y:S02]  /*03e0*/  FSEL R8, R8, RZ, P6 ;  /* 0x000000ff08087208 */ /* 0x000fe40003000000 */
[----:B------:R-:W-:Y:S02]  /*03f0*/  FSETP.GTU.AND P2, PT, R6, RZ, PT ;  /* 0x000000ff0600720b */ /* 0x000fe40003f4c000 */
[----:B------:R-:W-:Y:S01]  /*0400*/  FSETP.GTU.AND P3, PT, R7, RZ, PT ;  /* 0x000000ff0700720b */ /* 0x000fe20003f6c000 */
[----:B------:R2:W-:Y:S01]  /*0410*/  STS.128 [R3+0x10], R8 ;  /* 0x0000100803007388 */ /* 0x0005e20000000c00 */
[----:B------:R-:W-:Y:S01]  /*0420*/  BAR.SYNC.DEFER_BLOCKING 0x0 ;  /* 0x0000000000007b1d */ /* 0x000fe20000010000 */
[----:B------:R-:W-:-:S02]  /*0430*/  FSETP.GTU.AND P1, PT, R5, RZ, PT ;  /* 0x000000ff0500720b */ /* 0x000fc40003f2c000 */
[----:B------:R-:W-:Y:S02]  /*0440*/  FSETP.GTU.AND P0, PT, R4, RZ, PT ;  /* 0x000000ff0400720b */ /* 0x000fe40003f0c000 */
[----:B------:R-:W-:Y:S02]  /*0450*/  SEL R25, RZ, 0x1, P2 ;  /* 0x00000001ff197807 */ /* 0x000fe40001000000 */
[----:B-1----:R-:W-:Y:S02]  /*0460*/  SEL R4, RZ, 0x1, P3 ;  /* 0x00000001ff047807 */ /* 0x002fe40001800000 */
[----:B------:R-:W-:Y:S02]  /*0470*/  FSETP.GTU.AND P4, PT, R10, RZ, PT ;  /* 0x000000ff0a00720b */ /* 0x000fe40003f8c000 */
[----:B------:R-:W-:Y:S02]  /*0480*/  FSETP.GTU.AND P2, PT, R11, RZ, PT ;  /* 0x000000ff0b00720b */ /* 0x000fe40003f4c000 */
[----:B--2---:R-:W-:-:S02]  /*0490*/  SEL R10, RZ, 0x1, P1 ;  /* 0x00000001ff0a7807 */ /* 0x004fc40000800000 */
[----:B------:R-:W-:Y:S02]  /*04a0*/  SEL R5, RZ, 0x1, P0 ;  /* 0x00000001ff057807 */ /* 0x000fe40000000000 */
[----:B------:R-:W-:Y:S02]  /*04b0*/  FSETP.GTU.AND P1, PT, R9, RZ, PT ;  /* 0x000000ff0900720b */ /* 0x000fe40003f2c000 */
[----:B------:R-:W-:Y:S02]  /*04c0*/  FSETP.GTU.AND P0, PT, R8, RZ, PT ;  /* 0x000000ff0800720b */ /* 0x000fe40003f0c000 */
[----:B------:R-:W-:Y:S02]  /*04d0*/  PRMT R3, R25, 0x3340, R4 ;  /* 0x0000334019037816 */ /* 0x000fe40000000004 */
[----:B------:R-:W-:Y:S01]  /*04e0*/  SEL R7, RZ, 0x1, P4 ;  /* 0x00000001ff077807 */ /* 0x000fe20002000000 */
[----:B------:R-:W1:Y:S01]  /*04f0*/  LDS.128 R12, [R22] ;  /* 0x00000000160c7984 */ /* 0x000e620000000c00 */
[----:B------:R-:W-:-:S02]  /*0500*/  SEL R4, RZ, 0x1, P2 ;  /* 0x00000001ff047807 */ /* 0x000fc40001000000 */
[----:B------:R-:W-:Y:S01]  /*0510*/  PRMT R10, R5, 0x3340, R10 ;  /* 0x00003340050a7816 */ /* 0x000fe2000000000a */
[----:B------:R-:W2:Y:S01]  /*0520*/  LDS.128 R16, [R22+0x800] ;  /* 0x0008000016107984 */ /* 0x000ea20000000c00 */
[----:B------:R-:W-:Y:S02]  /*0530*/  SEL R5, RZ, 0x1, P1 ;  /* 0x00000001ff057807 */ /* 0x000fe40000800000 */
[----:B------:R-:W-:Y:S02]  /*0540*/  SEL R8, RZ, 0x1, P0 ;  /* 0x00000001ff087807 */ /* 0x000fe40000000000 */
[----:B------:R-:W-:Y:S02]  /*0550*/  PRMT R11, R7, 0x3340, R4 ;  /* 0x00003340070b7816 */ /* 0x000fe40000000004 */
[----:B------:R-:W-:Y:S02]  /*0560*/  LEA R4, P0, R23, UR4, 0x2 ;  /* 0x0000000417047c11 */ /* 0x000fe4000f8010ff */
[----:B------:R-:W-:-:S02]  /*0570*/  IADD3 R6, P1, R0, UR8, RZ ;  /* 0x0000000800067c10 */ /* 0x000fc4000ff3e0ff */
[----:B------:R-:W-:Y:S02]  /*0580*/  PRMT R8, R8, 0x3340, R5 ;  /* 0x0000334008087816 */ /* 0x000fe40000000005 */
[----:B------:R-:W-:Y:S02]  /*0590*/  LEA.HI.X R5, R23, UR5, R2, 0x2, P0 ;  /* 0x0000000517057c11 */ /* 0x000fe400080f1402 */
[----:B------:R-:W-:Y:S02]  /*05a0*/  LEA.HI.X.SX32 R7, R0, UR9, 0x1, P1 ;  /* 0x0000000900077c11 */ /* 0x000fe400088f0eff */
[----:B------:R-:W-:Y:S02]  /*05b0*/  PRMT R10, R10, 0x5410, R3 ;  /* 0x000054100a0a7816 */ /* 0x000fe40000000003 */
[----:B------:R-:W-:Y:S01]  /*05c0*/  PRMT R11, R8, 0x5410, R11 ;  /* 0x00005410080b7816 */ /* 0x000fe2000000000b */
[----:B-1----:R-:W-:Y:S04]  /*05d0*/  STG.E.128 desc[UR6][R20.64], R12 ;  /* 0x0000000c14007986 */ /* 0x002fe8000c101d06 */
[----:B--2---:R-:W-:Y:S04]  /*05e0*/  STG.E.128 desc[UR6][R4.64+0x800], R16 ;  /* 0x0008001004007986 */ /* 0x004fe8000c101d06 */
[----:B------:R-:W-:Y:S01]  /*05f0*/  STG.E.64 desc[UR6][R6.64], R10 ;  /* 0x0000000a06007986 */ /* 0x000fe2000c101b06 */
[----:B------:R-:W-:Y:S05]  /*0600*/  EXIT ;  /* 0x000000000000794d */ /* 0x000fea0003800000 */
.L_x_0:
[----:B------:R-:W-:-:S00]  /*0610*/  BRA `(.L_x_0) ;  /* 0xfffffffc00fc7947 */ /* 0x000fc0000383ffff */
[----:B------:R-:W-:-:S00]  /*0620*/  NOP ;  /* 0x0000000000007918 */ /* 0x000fc00000000000 */
        /* <DEDUP_REMOVED lines=13> */
.L_x_1:


//--------------------- .nv.shared.triton_poi_fused_relu_threshold_backward_9 --------------------------
	.section	.nv.shared.triton_poi_fused_relu_threshold_backward_9,"aw",@nobits
	.sectionflags	@""
	.align	16
	.zero		1024


//--------------------- .nv.constant0.triton_poi_fused_relu_threshold_backward_9 --------------------------
	.section	.nv.constant0.triton_poi_fused_relu_threshold_backward_9,"a",@progbits
	.sectionflags	@""
	.align	4
.nv.constant0.triton_poi_fused_relu_threshold_backward_9:
	.zero		556
